//
// Generated by NVIDIA NVVM Compiler
//
// Compiler Build ID: CL-36424714
// Cuda compilation tools, release 13.0, V13.0.88
// Based on NVVM 20.0.0
//

.version 9.0
.target sm_100
.address_size 64

	// .globl	f

.visible .entry f(
	.param .u64 .ptr .align 1 f_param_0
)
{
	.reg .b32 	%r<2>;
	.reg .b64 	%rd<3>;

	ld.param.u64 	%rd1, [f_param_0];
	cvta.to.global.u64 	%rd2, %rd1;
	mov.b32 	%r1, 42;
	st.global.u32 	[%rd2], %r1;
	ret;

}


// ===== COMPILED SASS (sm_100) =====

	.target	sm_100

	.elftype	@"ET_EXEC"


//--------------------- .note.nv.tkinfo           --------------------------
	.section	.note.nv.tkinfo,"",@"SHT_NOTE"
	.sectionflags	@"SHF_NOTE_NV_TKINFO"
	.tkinfo
        /*0018*/ 	.word	0x00000002
        /*0030*/ 	.string	""
        /*0030*/ 	.string	"ptxas"
        /*0030*/ 	.string	"Cuda compilation tools, release 13.0, V13.0.88"
        /*0030*/ 	.string	"Build cuda_13.0.r13.0/compiler.36424714_0"
        /*0030*/ 	.string	"-arch sm_100 -m 64 "



//--------------------- .note.nv.cuinfo           --------------------------
	.section	.note.nv.cuinfo,"",@"SHT_NOTE"
	.sectionflags	@"SHF_NOTE_NV_CUINFO"
        /*0018*/ 	.short	0x0002
        /*001a*/ 	.short	0x0064
        /*001c*/ 	.short	0x0082
	.zero		2


//--------------------- .nv.info                  --------------------------
	.section	.nv.info,"",@"SHT_CUDA_INFO"
	.align	4


	//----- nvinfo : EIATTR_REGCOUNT
	.align		4
        /*0000*/ 	.byte	0x04, 0x2f
        /*0002*/ 	.short	(.L_1 - .L_0)
	.align		4
.L_0:
        /*0004*/ 	.word	index@(f)
        /*0008*/ 	.word	0x00000008


	//----- nvinfo : EIATTR_FRAME_SIZE
	.align		4
.L_1:
        /*000c*/ 	.byte	0x04, 0x11
        /*000e*/ 	.short	(.L_3 - .L_2)
	.align		4
.L_2:
        /*0010*/ 	.word	index@(f)
        /*0014*/ 	.word	0x00000000


	//----- nvinfo : EIATTR_MIN_STACK_SIZE
	.align		4
.L_3:
        /*0018*/ 	.byte	0x04, 0x12
        /*001a*/ 	.short	(.L_5 - .L_4)
	.align		4
.L_4:
        /*001c*/ 	.word	index@(f)
        /*0020*/ 	.word	0x00000000
.L_5:


//--------------------- .nv.compat                --------------------------
	.section	.nv.compat,"",@"SHT_CUDA_COMPAT_INFO"
	.align	4
        /*0000*/ 	.byte	0x02, 0x09, 0x00, 0x00, 0x02, 0x02, 0x01, 0x00, 0x02, 0x05, 0x05, 0x00, 0x03, 0x07, 0x01, 0x01
        /*0010*/ 	.byte	0x02, 0x03, 0x00, 0x00, 0x02, 0x06, 0x01, 0x00, 0x04, 0x0b, 0x08, 0x00, 0x09, 0x00, 0x00, 0x00
        /*0020*/ 	.byte	0x00, 0x00, 0x00, 0x00


//--------------------- .nv.info.f                --------------------------
	.section	.nv.info.f,"",@"SHT_CUDA_INFO"
	.sectionflags	@""
	.align	4


	//----- nvinfo : EIATTR_CUDA_API_VERSION
	.align		4
        /*0000*/ 	.byte	0x04, 0x37
        /*0002*/ 	.short	(.L_7 - .L_6)
.L_6:
        /*0004*/ 	.word	0x00000082


	//----- nvinfo : EIATTR_KPARAM_INFO
	.align		4
.L_7:
        /*0008*/ 	.byte	0x04, 0x17
        /*000a*/ 	.short	(.L_9 - .L_8)
.L_8:
        /*000c*/ 	.word	0x00000000
        /*0010*/ 	.short	0x0000
        /*0012*/ 	.short	0x0000
        /*0014*/ 	.byte	0x00, 0xf5, 0x21, 0x00


	//----- nvinfo : EIATTR_SPARSE_MMA_MASK
	.align		4
.L_9:
        /*0018*/ 	.byte	0x03, 0x50
        /*001a*/ 	.short	0x0000


	//----- nvinfo : EIATTR_MAXREG_COUNT
	.align		4
        /*001c*/ 	.byte	0x03, 0x1b
        /*001e*/ 	.short	0x00ff


	//----- nvinfo : EIATTR_MERCURY_ISA_VERSION
	.align		4
        /*0020*/ 	.byte	0x03, 0x5f
        /*0022*/ 	.short	0x0101


	//----- nvinfo : EIATTR_VRC_CTA_INIT_COUNT
	.align		4
        /*0024*/ 	.byte	0x02, 0x4a
	.zero		1
	.zero		1


	//----- nvinfo : EIATTR_EXIT_INSTR_OFFSETS
	.align		4
        /*0028*/ 	.byte	0x04, 0x1c
        /*002a*/ 	.short	(.L_11 - .L_10)


	//   ....[0]....
.L_10:
        /*002c*/ 	.word	0x00000050


	//----- nvinfo : EIATTR_CBANK_PARAM_SIZE
	.align		4
.L_11:
        /*0030*/ 	.byte	0x03, 0x19
        /*0032*/ 	.short	0x0008


	//----- nvinfo : EIATTR_PARAM_CBANK
	.align		4
        /*0034*/ 	.byte	0x04, 0x0a
        /*0036*/ 	.short	(.L_13 - .L_12)
	.align		4
.L_12:
        /*0038*/ 	.word	index@(.nv.constant0.f)
        /*003c*/ 	.short	0x0380
        /*003e*/ 	.short	0x0008


	//----- nvinfo : EIATTR_SW_WAR
	.align		4
.L_13:
        /*0040*/ 	.byte	0x04, 0x36
        /*0042*/ 	.short	(.L_15 - .L_14)
.L_14:
        /*0044*/ 	.word	0x00000008
.L_15:


//--------------------- .nv.callgraph             --------------------------
	.section	.nv.callgraph,"",@"SHT_CUDA_CALLGRAPH"
	.align	4
	.sectionentsize	8
	.align		4
        /*0000*/ 	.word	0x00000000
	.align		4
        /*0004*/ 	.word	0xffffffff
	.align		4
        /*0008*/ 	.word	0x00000000
	.align		4
        /*000c*/ 	.word	0xfffffffe
	.align		4
        /*0010*/ 	.word	0x00000000
	.align		4
        /*0014*/ 	.word	0xfffffffd
	.align		4
        /*0018*/ 	.word	0x00000000
	.align		4
        /*001c*/ 	.word	0xfffffffc


//--------------------- .text.f                   --------------------------
	.section	.text.f,"ax",@progbits
	.align	128
        .global         f
        .type           f,@function
        .size           f,(.L_x_1 - f)
        .other          f,@"STO_CUDA_ENTRY STV_DEFAULT"
f:
.text.f:
[----:B------:R-:W-:Y:S08]  /*0000*/  LDC R1, c[0x0][0x37c] ;  /* 0x0000df00ff017b82 */ /* 0x000ff00000000800 */
[----:B------:R-:W0:Y:S01]  /*0010*/  LDC.64 R2, c[0x0][0x380] ;  /* 0x0000e000ff027b82 */ /* 0x000e220000000a00 */
[----:B------:R-:W0:Y:S01]  /*0020*/  LDCU.64 UR4, c[0x0][0x358] ;  /* 0x00006b00ff0477ac */ /* 0x000e220008000a00 */
[----:B------:R-:W-:-:S05]  /*0030*/  HFMA2 R5, -RZ, RZ, 0, 2.50339508056640625e-06 ;  /* 0x0000002aff057431 */ /* 0x000fca00000001ff */
[----:B0-----:R-:W-:Y:S01]  /*0040*/  STG.E desc[UR4][R2.64], R5 ;  /* 0x0000000502007986 */ /* 0x001fe2000c101904 */
[----:B------:R-:W-:Y:S05]  /*0050*/  EXIT ;  /* 0x000000000000794d */ /* 0x000fea0003800000 */
.L_x_0:
[----:B------:R-:W-:-:S00]  /*0060*/  BRA `(.L_x_0) ;  /* 0xfffffffc00fc7947 */ /* 0x000fc0000383ffff */
[----:B------:R-:W-:-:S00]  /*0070*/  NOP ;  /* 0x0000000000007918 */ /* 0x000fc00000000000 */
        /* <DEDUP_REMOVED lines=8> */
.L_x_1:


//--------------------- .nv.shared.reserved.0     --------------------------
	.section	.nv.shared.reserved.0,"aw",@nobits
	.weak		__nv_reservedSMEM_offset_0_alias
	.size		__nv_reservedSMEM_offset_0_alias, 0, 64
	.other		__nv_reservedSMEM_offset_0_alias,@"STO_CUDA_RESERVED_SHARED STV_DEFAULT"
__nv_reservedSMEM_offset_0_alias:
	.zero		0
	.zero		64


//--------------------- .nv.constant0.f           --------------------------
	.section	.nv.constant0.f,"a",@progbits
	.sectionflags	@""
	.align	4
.nv.constant0.f:
	.zero		904


//--------------------- SYMBOLS --------------------------

	.type		.nv.reservedSmem.offset0,@object
	.size		.nv.reservedSmem.offset0,0x4
